	.headerflags	@"EF_CUDA_TEXMODE_UNIFIED EF_CUDA_64BIT_ADDRESS EF_CUDA_SM86 EF_CUDA_VIRTUAL_SM(EF_CUDA_SM86)"
	.elftype	@"ET_EXEC"


//--------------------- .nv.info                  --------------------------
	.section	.nv.info,"",@"SHT_CUDA_INFO"
	.align	4


	//----- nvinfo : EIATTR_REGCOUNT
	.align		4
        /*0000*/ 	.byte	0x04, 0x2f
        /*0002*/ 	.short	(.L_1 - .L_0)
	.align		4
.L_0:
        /*0004*/ 	.word	index@(_Z19regbank_test_kernel6float4Pf)
        /*0008*/ 	.word	0x00000020


	//----- nvinfo : EIATTR_MAX_STACK_SIZE
	.align		4
.L_1:
        /*000c*/ 	.byte	0x04, 0x23
        /*000e*/ 	.short	(.L_3 - .L_2)
	.align		4
.L_2:
        /*0010*/ 	.word	index@(_Z19regbank_test_kernel6float4Pf)
        /*0014*/ 	.word	0x00000000


	//----- nvinfo : EIATTR_MIN_STACK_SIZE
	.align		4
.L_3:
        /*0018*/ 	.byte	0x04, 0x12
        /*001a*/ 	.short	(.L_5 - .L_4)
	.align		4
.L_4:
        /*001c*/ 	.word	index@(_Z19regbank_test_kernel6float4Pf)
        /*0020*/ 	.word	0x00000000


	//----- nvinfo : EIATTR_FRAME_SIZE
	.align		4
.L_5:
        /*0024*/ 	.byte	0x04, 0x11
        /*0026*/ 	.short	(.L_7 - .L_6)
	.align		4
.L_6:
        /*0028*/ 	.word	index@(_Z19regbank_test_kernel6float4Pf)
        /*002c*/ 	.word	0x00000000
.L_7:


//--------------------- .nv.info._Z19regbank_test_kernel6float4Pf --------------------------
	.section	.nv.info._Z19regbank_test_kernel6float4Pf,"",@"SHT_CUDA_INFO"
	.align	4


	//----- nvinfo : EIATTR_CUDA_API_VERSION
	.align		4
        /*0000*/ 	.byte	0x04, 0x37
        /*0002*/ 	.short	(.L_9 - .L_8)
.L_8:
        /*0004*/ 	.word	0x00000079


	//----- nvinfo : EIATTR_SW2861232_WAR
	.align		4
.L_9:
        /*0008*/ 	.byte	0x01, 0x35
	.zero		2


	//----- nvinfo : EIATTR_PARAM_CBANK
	.align		4
        /*000c*/ 	.byte	0x04, 0x0a
        /*000e*/ 	.short	(.L_11 - .L_10)
	.align		4
.L_10:
        /*0010*/ 	.word	index@(.nv.constant0._Z19regbank_test_kernel6float4Pf)
        /*0014*/ 	.short	0x0160
        /*0016*/ 	.short	0x0018


	//----- nvinfo : EIATTR_CBANK_PARAM_SIZE
	.align		4
.L_11:
        /*0018*/ 	.byte	0x03, 0x19
        /*001a*/ 	.short	0x0018


	//----- nvinfo : EIATTR_KPARAM_INFO
	.align		4
        /*001c*/ 	.byte	0x04, 0x17
        /*001e*/ 	.short	(.L_13 - .L_12)
.L_12:
        /*0020*/ 	.word	0x00000000
        /*0024*/ 	.short	0x0001
        /*0026*/ 	.short	0x0010
        /*0028*/ 	.byte	0x00, 0xf0, 0x21, 0x00


	//----- nvinfo : EIATTR_KPARAM_INFO
	.align		4
.L_13:
        /*002c*/ 	.byte	0x04, 0x17
        /*002e*/ 	.short	(.L_15 - .L_14)
.L_14:
        /*0030*/ 	.word	0x00000000
        /*0034*/ 	.short	0x0000
        /*0036*/ 	.short	0x0000
        /*0038*/ 	.byte	0x00, 0xf0, 0x41, 0x00


	//----- nvinfo : EIATTR_MAXREG_COUNT
	.align		4
.L_15:
        /*003c*/ 	.byte	0x03, 0x1b
        /*003e*/ 	.short	0x00ff


	//----- nvinfo : EIATTR_EXIT_INSTR_OFFSETS
	.align		4
        /*0040*/ 	.byte	0x04, 0x1c
        /*0042*/ 	.short	(.L_17 - .L_16)


	//   ....[0]....
.L_16:
        /*0044*/ 	.word	0x000000e0


	//   ....[1]....
        /*0048*/ 	.word	0x00000140
.L_17:


//--------------------- .nv.constant0._Z19regbank_test_kernel6float4Pf --------------------------
	.section	.nv.constant0._Z19regbank_test_kernel6float4Pf,"a",@progbits
	.align	4
.nv.constant0._Z19regbank_test_kernel6float4Pf:
	.zero		376


//--------------------- .text._Z19regbank_test_kernel6float4Pf --------------------------
	.section	.text._Z19regbank_test_kernel6float4Pf,"ax",@progbits
	.sectioninfo	@"SHI_REGISTERS=32"
	.align	128
        .global         _Z19regbank_test_kernel6float4Pf
        .type           _Z19regbank_test_kernel6float4Pf,@function
        .size           _Z19regbank_test_kernel6float4Pf,(.L_x_1 - _Z19regbank_test_kernel6float4Pf)
        .other          _Z19regbank_test_kernel6float4Pf,@"STO_CUDA_ENTRY STV_DEFAULT"
_Z19regbank_test_kernel6float4Pf:
.text._Z19regbank_test_kernel6float4Pf:
[----:B------:R-:W-:-:S02]  /*0000*/  MOV R1, c[0x0][0x28] ;  /* 0x00000a0000017a02 */ /* 0x000fc40000000f00 */
[----:B------:R-:W-:Y:S01]  /*0010*/  MOV R6, RZ ;  /* 0x000000ff00067202 */ /* 0x000fe20000000f00 */
[----:B------:R-:W-:Y:S01]  /*0020*/  MOV R7, 0x3f800000 ;  /* 0x3f80000000077802 */ /* 0x000fe20000000f00 */
        /* <DEDUP_REMOVED lines=9> */
[----:B------:R-:W-:Y:S02]  /*00c0*/  MOV R5, c[0x0][0x168] ;  /* 0x00005a0000057a02 */ /* 0x000fe40000000f00 */
[----:B------:R-:W-:-:S05]  /*00d0*/  MOV R0, c[0x0][0x164] ;  /* 0x0000590000007a02 */ /* 0x000fca0000000f00 */
[----:B------:R-:W-:-:S04]  /*00e0*/  FFMA R6, R8, R9, R16 ;  /* 0x0000000908067223 */ /* 0x000fc80000000010 */
        /* <DEDUP_REMOVED lines=4095> */
[----:B------:R-:W-:-:S13]  /*100e0*/  FSETP.NEU.AND P0, PT, R5, RZ, PT ;  /* 0x000000ff0500720b */ /* 0x000fda0003f0d000 */
[----:B------:R-:W-:Y:S05]  /*100f0*/  @P0 EXIT ;  /* 0x000000000000094d */ /* 0x000fea0003800000 */
[----:B------:R-:W0:Y:S01]  /*10100*/  S2R R2, SR_TID.X ;  /* 0x0000000000027919 */ /* 0x000e220000002100 */
[----:B------:R-:W-:Y:S01]  /*10110*/  MOV R3, 0x4 ;  /* 0x0000000400037802 */ /* 0x000fe20000000f00 */
[----:B------:R-:W-:-:S04]  /*10120*/  ULDC.64 UR4, c[0x0][0x118] ;  /* 0x0000460000047ab9 */ /* 0x000fc80000000a00 */
[----:B0-----:R-:W-:-:S05]  /*10130*/  IMAD.WIDE R2, R2, R3, c[0x0][0x170] ;  /* 0x00005c0002027625 */ /* 0x001fca00078e0203 */
[----:B------:R-:W-:Y:S01]  /*10140*/  STG.E desc[UR4][R2.64], R5 ;  /* 0x0000000502007986 */ /* 0x000fe2200c101904 */
[----:B------:R-:W-:Y:S05]  /*10150*/  EXIT ;  /* 0x000000000000794d */ /* 0x000fea0003800000 */
.L_x_0:
[----:B------:R-:W-:-:S00]  /*10160*/  BRA `(.L_x_0) ;  /* 0xfffffff000007947 */ /* 0x000fc0000383ffff */
[----:B------:R-:W-:-:S00]  /*10170*/  NOP ;  /* 0x0000000000007918 */ /* 0x000fc00000000000 */
        /* <DEDUP_REMOVED lines=16> */
.L_x_1:
